	.headerflags	@"EF_CUDA_TEXMODE_UNIFIED EF_CUDA_64BIT_ADDRESS EF_CUDA_ACCELERATORS EF_CUDA_SM90 EF_CUDA_VIRTUAL_SM(EF_CUDA_SM90)"
	.elftype	@"ET_EXEC"


//--------------------- .nv.info                  --------------------------
	.section	.nv.info,"",@"SHT_CUDA_INFO"
	.align	4


	//----- nvinfo : EIATTR_REGCOUNT
	.align		4
        /*0000*/ 	.byte	0x04, 0x2f
        /*0002*/ 	.short	(.L_1 - .L_0)
	.align		4
.L_0:
        /*0004*/ 	.word	index@(triton_poi_fused_add_0)
        /*0008*/ 	.word	0x0000001a


	//----- nvinfo : EIATTR_MIN_STACK_SIZE
	.align		4
.L_1:
        /*000c*/ 	.byte	0x04, 0x12
        /*000e*/ 	.short	(.L_3 - .L_2)
	.align		4
.L_2:
        /*0010*/ 	.word	index@(triton_poi_fused_add_0)
        /*0014*/ 	.word	0x00000000


	//----- nvinfo : EIATTR_FRAME_SIZE
	.align		4
.L_3:
        /*0018*/ 	.byte	0x04, 0x11
        /*001a*/ 	.short	(.L_5 - .L_4)
	.align		4
.L_4:
        /*001c*/ 	.word	index@(triton_poi_fused_add_0)
        /*0020*/ 	.word	0x00000000


	//----- nvinfo : EIATTR_MIN_STACK_SIZE
	.align		4
.L_5:
        /*0024*/ 	.byte	0x04, 0x12
        /*0026*/ 	.short	(.L_7 - .L_6)
	.align		4
.L_6:
        /*0028*/ 	.word	index@(triton_poi_fused_add_0)
        /*002c*/ 	.word	0x00000000
.L_7:


//--------------------- .nv.info.triton_poi_fused_add_0 --------------------------
	.section	.nv.info.triton_poi_fused_add_0,"",@"SHT_CUDA_INFO"
	.sectionflags	@""
	.align	4


	//----- nvinfo : EIATTR_CUDA_API_VERSION
	.align		4
        /*0000*/ 	.byte	0x04, 0x37
        /*0002*/ 	.short	(.L_9 - .L_8)
.L_8:
        /*0004*/ 	.word	0x0000007c


	//----- nvinfo : EIATTR_KPARAM_INFO
	.align		4
.L_9:
        /*0008*/ 	.byte	0x04, 0x17
        /*000a*/ 	.short	(.L_11 - .L_10)
.L_10:
        /*000c*/ 	.word	0x00000000
        /*0010*/ 	.short	0x0002
        /*0012*/ 	.short	0x0010
        /*0014*/ 	.byte	0x00, 0xf0, 0x11, 0x00


	//----- nvinfo : EIATTR_KPARAM_INFO
	.align		4
.L_11:
        /*0018*/ 	.byte	0x04, 0x17
        /*001a*/ 	.short	(.L_13 - .L_12)
.L_12:
        /*001c*/ 	.word	0x00000000
        /*0020*/ 	.short	0x0001
        /*0022*/ 	.short	0x0008
        /*0024*/ 	.byte	0x00, 0xf4, 0x21, 0x00


	//----- nvinfo : EIATTR_KPARAM_INFO
	.align		4
.L_13:
        /*0028*/ 	.byte	0x04, 0x17
        /*002a*/ 	.short	(.L_15 - .L_14)
.L_14:
        /*002c*/ 	.word	0x00000000
        /*0030*/ 	.short	0x0000
        /*0032*/ 	.short	0x0000
        /*0034*/ 	.byte	0x00, 0xf4, 0x21, 0x00


	//----- nvinfo : EIATTR_SPARSE_MMA_MASK
	.align		4
.L_15:
        /*0038*/ 	.byte	0x03, 0x50
        /*003a*/ 	.short	0x0000


	//----- nvinfo : EIATTR_MAXREG_COUNT
	.align		4
        /*003c*/ 	.byte	0x03, 0x1b
        /*003e*/ 	.short	0x00ff


	//----- nvinfo : EIATTR_EXIT_INSTR_OFFSETS
	.align		4
        /*0040*/ 	.byte	0x04, 0x1c
        /*0042*/ 	.short	(.L_17 - .L_16)


	//   ....[0]....
.L_16:
        /*0044*/ 	.word	0x00000190


	//----- nvinfo : EIATTR_REQNTID
	.align		4
.L_17:
        /*0048*/ 	.byte	0x04, 0x10
        /*004a*/ 	.short	(.L_19 - .L_18)
.L_18:
        /*004c*/ 	.word	0x00000080
        /*0050*/ 	.word	0x00000001
        /*0054*/ 	.word	0x00000001


	//----- nvinfo : EIATTR_CBANK_PARAM_SIZE
	.align		4
.L_19:
        /*0058*/ 	.byte	0x03, 0x19
        /*005a*/ 	.short	0x0014


	//----- nvinfo : EIATTR_PARAM_CBANK
	.align		4
        /*005c*/ 	.byte	0x04, 0x0a
        /*005e*/ 	.short	(.L_21 - .L_20)
	.align		4
.L_20:
        /*0060*/ 	.word	index@(.nv.constant0.triton_poi_fused_add_0)
        /*0064*/ 	.short	0x0210
        /*0066*/ 	.short	0x0014


	//----- nvinfo : EIATTR_SW_WAR
	.align		4
.L_21:
        /*0068*/ 	.byte	0x04, 0x36
        /*006a*/ 	.short	(.L_23 - .L_22)
.L_22:
        /*006c*/ 	.word	0x00000008
.L_23:


//--------------------- .nv.callgraph             --------------------------
	.section	.nv.callgraph,"",@"SHT_CUDA_CALLGRAPH"
	.align	4
	.sectionentsize	8
	.align		4
        /*0000*/ 	.word	0x00000000
	.align		4
        /*0004*/ 	.word	0xffffffff
	.align		4
        /*0008*/ 	.word	0x00000000
	.align		4
        /*000c*/ 	.word	0xfffffffe
	.align		4
        /*0010*/ 	.word	0x00000000
	.align		4
        /*0014*/ 	.word	0xfffffffd
	.align		4
        /*0018*/ 	.word	0x00000000
	.align		4
        /*001c*/ 	.word	0xfffffffc


//--------------------- .text.triton_poi_fused_add_0 --------------------------
	.section	.text.triton_poi_fused_add_0,"ax",@progbits
	.align	128
        .global         triton_poi_fused_add_0
        .type           triton_poi_fused_add_0,@function
        .size           triton_poi_fused_add_0,(.L_x_1 - triton_poi_fused_add_0)
        .other          triton_poi_fused_add_0,@"STO_CUDA_ENTRY STV_DEFAULT"
triton_poi_fused_add_0:
.text.triton_poi_fused_add_0:
[----:B------:R-:W-:Y:S01]  /*0000*/  LDC R1, c[0x0][0x28] ;  /* 0x00000a00ff017b82 */ /* 0x000fe20000000800 */
[----:B------:R-:W1:Y:S07]  /*0010*/  S2R R0, SR_TID.X ;  /* 0x0000000000007919 */ /* 0x000e6e0000002100 */
[----:B------:R-:W2:Y:S01]  /*0020*/  LDC.64 R2, c[0x0][0x218] ;  /* 0x00008600ff027b82 */ /* 0x000ea20000000a00 */
[----:B------:R-:W-:Y:S01]  /*0030*/  ULDC.64 UR4, c[0x0][0x208] ;  /* 0x0000820000047ab9 */ /* 0x000fe20000000a00 */
[----:B------:R-:W3:Y:S06]  /*0040*/  S2R R7, SR_CTAID.X ;  /* 0x0000000000077919 */ /* 0x000eec0000002500 */
[----:B------:R-:W4:Y:S01]  /*0050*/  LDC.64 R4, c[0x0][0x210] ;  /* 0x00008400ff047b82 */ /* 0x000f220000000a00 */
[----:B-1----:R-:W-:-:S04]  /*0060*/  SHF.L.U32 R0, R0, 0x2, RZ ;  /* 0x0000000200007819 */ /* 0x002fc800000006ff */
[----:B------:R-:W-:-:S04]  /*0070*/  LOP3.LUT R0, R0, 0x1fc, RZ, 0xc0, !PT ;  /* 0x000001fc00007812 */ /* 0x000fc800078ec0ff */
[----:B---3--:R-:W-:-:S05]  /*0080*/  LEA R7, R7, R0, 0xa ;  /* 0x0000000007077211 */ /* 0x008fca00078e50ff */
[----:B--2---:R-:W-:-:S04]  /*0090*/  IMAD.WIDE R2, R7, 0x4, R2 ;  /* 0x0000000407027825 */ /* 0x004fc800078e0202 */
[----:B----4-:R-:W-:Y:S01]  /*00a0*/  IMAD.WIDE R4, R7, 0x4, R4 ;  /* 0x0000000407047825 */ /* 0x010fe200078e0204 */
[----:B------:R-:W2:Y:S04]  /*00b0*/  LDG.E.128 R8, desc[UR4][R2.64] ;  /* 0x0000000402087981 */ /* 0x000ea8000c1e1d00 */
[----:B------:R-:W2:Y:S04]  /*00c0*/  LDG.E.128 R16, desc[UR4][R4.64] ;  /* 0x0000000404107981 */ /* 0x000ea8000c1e1d00 */
[----:B------:R-:W3:Y:S04]  /*00d0*/  LDG.E.128 R12, desc[UR4][R2.64+0x800] ;  /* 0x00080004020c7981 */ /* 0x000ee8000c1e1d00 */
[----:B------:R-:W3:Y:S01]  /*00e0*/  LDG.E.128 R20, desc[UR4][R4.64+0x800] ;  /* 0x0008000404147981 */ /* 0x000ee2000c1e1d00 */
[----:B--2---:R-:W-:Y:S01]  /*00f0*/  FADD R8, R8, R16 ;  /* 0x0000001008087221 */ /* 0x004fe20000000000 */
[----:B------:R-:W-:Y:S01]  /*0100*/  FADD R9, R9, R17 ;  /* 0x0000001109097221 */ /* 0x000fe20000000000 */
[----:B------:R-:W-:Y:S01]  /*0110*/  FADD R10, R10, R18 ;  /* 0x000000120a0a7221 */ /* 0x000fe20000000000 */
[----:B------:R-:W-:Y:S01]  /*0120*/  FADD R11, R11, R19 ;  /* 0x000000130b0b7221 */ /* 0x000fe20000000000 */
[----:B---3--:R-:W-:Y:S01]  /*0130*/  FADD R12, R12, R20 ;  /* 0x000000140c0c7221 */ /* 0x008fe20000000000 */
[----:B------:R-:W-:Y:S01]  /*0140*/  FADD R13, R13, R21 ;  /* 0x000000150d0d7221 */ /* 0x000fe20000000000 */
[----:B------:R-:W-:Y:S01]  /*0150*/  FADD R14, R14, R22 ;  /* 0x000000160e0e7221 */ /* 0x000fe20000000000 */
[----:B------:R-:W-:Y:S01]  /*0160*/  FADD R15, R15, R23 ;  /* 0x000000170f0f7221 */ /* 0x000fe20000000000 */
[----:B------:R-:W-:Y:S04]  /*0170*/  STG.E.128 desc[UR4][R4.64], R8 ;  /* 0x0000000804007986 */ /* 0x000fe8000c101d04 */
[----:B------:R-:W-:Y:S01]  /*0180*/  STG.E.128 desc[UR4][R4.64+0x800], R12 ;  /* 0x0008000c04007986 */ /* 0x000fe2000c101d04 */
[----:B------:R-:W-:Y:S05]  /*0190*/  EXIT ;  /* 0x000000000000794d */ /* 0x000fea0003800000 */
.L_x_0:
[----:B------:R-:W-:-:S00]  /*01a0*/  BRA `(.L_x_0) ;  /* 0xfffffffc00fc7947 */ /* 0x000fc0000383ffff */
[----:B------:R-:W-:-:S00]  /*01b0*/  NOP ;  /* 0x0000000000007918 */ /* 0x000fc00000000000 */
        /* <DEDUP_REMOVED lines=12> */
.L_x_1:


//--------------------- .nv.constant0.triton_poi_fused_add_0 --------------------------
	.section	.nv.constant0.triton_poi_fused_add_0,"a",@progbits
	.sectionflags	@""
	.align	4
.nv.constant0.triton_poi_fused_add_0:
	.zero		548
